//
// Generated by NVIDIA NVVM Compiler
//
// Compiler Build ID: CL-36424714
// Cuda compilation tools, release 13.0, V13.0.88
// Based on NVVM 20.0.0
//

.version 9.0
.target sm_100
.address_size 64

	// .globl	_Z4gemmILi4EEvPfS0_S0_iii
// _ZZ4gemmILi4EEvPfS0_S0_iiiE2sA has been demoted
// _ZZ4gemmILi4EEvPfS0_S0_iiiE2sB has been demoted

.visible .entry _Z4gemmILi4EEvPfS0_S0_iii(
	.param .u64 .ptr .align 1 _Z4gemmILi4EEvPfS0_S0_iii_param_0,
	.param .u64 .ptr .align 1 _Z4gemmILi4EEvPfS0_S0_iii_param_1,
	.param .u64 .ptr .align 1 _Z4gemmILi4EEvPfS0_S0_iii_param_2,
	.param .u32 _Z4gemmILi4EEvPfS0_S0_iii_param_3,
	.param .u32 _Z4gemmILi4EEvPfS0_S0_iii_param_4,
	.param .u32 _Z4gemmILi4EEvPfS0_S0_iii_param_5
)
{
	.reg .pred 	%p<35>;
	.reg .b32 	%r<74>;
	.reg .b32 	%f<86>;
	.reg .b64 	%rd<42>;
	// demoted variable
	.shared .align 4 .b8 _ZZ4gemmILi4EEvPfS0_S0_iiiE2sA[1024];
	// demoted variable
	.shared .align 4 .b8 _ZZ4gemmILi4EEvPfS0_S0_iiiE2sB[1024];
	ld.param.u64 	%rd8, [_Z4gemmILi4EEvPfS0_S0_iii_param_0];
	ld.param.u64 	%rd9, [_Z4gemmILi4EEvPfS0_S0_iii_param_1];
	ld.param.u64 	%rd10, [_Z4gemmILi4EEvPfS0_S0_iii_param_2];
	ld.param.u32 	%r25, [_Z4gemmILi4EEvPfS0_S0_iii_param_3];
	ld.param.u32 	%r26, [_Z4gemmILi4EEvPfS0_S0_iii_param_4];
	ld.param.u32 	%r27, [_Z4gemmILi4EEvPfS0_S0_iii_param_5];
	cvta.to.global.u64 	%rd11, %rd9;
	cvta.to.global.u64 	%rd12, %rd8;
	cvta.to.global.u64 	%rd1, %rd10;
	mov.u32 	%r28, %ctaid.y;
	mov.u32 	%r29, %ctaid.x;
	mov.u32 	%r30, %tid.x;
	shr.u32 	%r1, %r30, 4;
	and.b32  	%r2, %r30, 15;
	shl.b32 	%r31, %r28, 4;
	shl.b32 	%r3, %r1, 2;
	add.s32 	%r4, %r3, %r31;
	shl.b32 	%r32, %r29, 4;
	or.b32  	%r5, %r32, %r2;
	mul.lo.s32 	%r33, %r27, %r31;
	mul.wide.s32 	%rd13, %r33, 4;
	add.s64 	%rd40, %rd12, %rd13;
	mul.wide.u32 	%rd14, %r32, 4;
	add.s64 	%rd41, %rd11, %rd14;
	setp.lt.s32 	%p2, %r27, 1;
	mov.f32 	%f69, 0f00000000;
	mov.f32 	%f70, %f69;
	mov.f32 	%f71, %f69;
	mov.f32 	%f72, %f69;
	@%p2 bra 	$L__BB0_24;
	shl.b32 	%r35, %r2, 2;
	shl.b32 	%r36, %r1, 8;
	or.b32  	%r37, %r36, %r35;
	mov.u32 	%r38, _ZZ4gemmILi4EEvPfS0_S0_iiiE2sA;
	add.s32 	%r6, %r38, %r37;
	mad.lo.s32 	%r7, %r3, %r27, %r2;
	mad.lo.s32 	%r8, %r3, %r26, %r2;
	mov.u32 	%r39, _ZZ4gemmILi4EEvPfS0_S0_iiiE2sB;
	add.s32 	%r9, %r39, %r37;
	add.s32 	%r10, %r7, %r27;
	add.s32 	%r11, %r8, %r26;
	add.s32 	%r12, %r10, %r27;
	add.s32 	%r13, %r11, %r26;
	mov.b32 	%r71, 0;
	mov.f32 	%f69, 0f00000000;
	mul.wide.u32 	%rd15, %r7, 4;
	mul.wide.u32 	%rd17, %r8, 4;
$L__BB0_2:
	setp.lt.s32 	%p3, %r4, %r25;
	setp.lt.s32 	%p4, %r5, %r26;
	shl.b32 	%r40, %r71, 4;
	or.b32  	%r41, %r40, %r2;
	setp.lt.s32 	%p5, %r41, %r27;
	add.s32 	%r42, %r40, %r1;
	setp.lt.s32 	%p6, %r42, %r27;
	and.pred  	%p1, %p4, %p6;
	and.pred  	%p7, %p3, %p5;
	mov.f32 	%f77, 0f00000000;
	@%p7 bra 	$L__BB0_3;
	bra.uni 	$L__BB0_4;
$L__BB0_3:
	add.s64 	%rd16, %rd40, %rd15;
	ld.global.f32 	%f77, [%rd16];
$L__BB0_4:
	st.shared.f32 	[%r6], %f77;
	mov.f32 	%f78, 0f00000000;
	not.pred 	%p8, %p1;
	@%p8 bra 	$L__BB0_6;
	add.s64 	%rd18, %rd41, %rd17;
	ld.global.f32 	%f78, [%rd18];
$L__BB0_6:
	add.s32 	%r44, %r4, 1;
	setp.lt.s32 	%p10, %r44, %r25;
	st.shared.f32 	[%r9], %f78;
	and.pred  	%p11, %p10, %p5;
	@%p11 bra 	$L__BB0_8;
	mov.b32 	%r45, 0;
	st.shared.u32 	[%r6+64], %r45;
	bra.uni 	$L__BB0_9;
$L__BB0_8:
	mul.wide.u32 	%rd19, %r10, 4;
	add.s64 	%rd20, %rd40, %rd19;
	ld.global.f32 	%f31, [%rd20];
	st.shared.f32 	[%r6+64], %f31;
$L__BB0_9:
	mov.f32 	%f79, 0f00000000;
	@%p8 bra 	$L__BB0_11;
	mul.wide.u32 	%rd21, %r11, 4;
	add.s64 	%rd22, %rd41, %rd21;
	ld.global.f32 	%f79, [%rd22];
$L__BB0_11:
	add.s32 	%r46, %r4, 2;
	setp.lt.s32 	%p14, %r46, %r25;
	st.shared.f32 	[%r9+64], %f79;
	and.pred  	%p15, %p14, %p5;
	@%p15 bra 	$L__BB0_13;
	mov.b32 	%r47, 0;
	st.shared.u32 	[%r6+128], %r47;
	bra.uni 	$L__BB0_14;
$L__BB0_13:
	mul.wide.u32 	%rd23, %r12, 4;
	add.s64 	%rd24, %rd40, %rd23;
	ld.global.f32 	%f33, [%rd24];
	st.shared.f32 	[%r6+128], %f33;
$L__BB0_14:
	mov.f32 	%f80, 0f00000000;
	@%p8 bra 	$L__BB0_16;
	mul.wide.u32 	%rd25, %r13, 4;
	add.s64 	%rd26, %rd41, %rd25;
	ld.global.f32 	%f80, [%rd26];
$L__BB0_16:
	add.s32 	%r48, %r4, 3;
	setp.lt.s32 	%p18, %r48, %r25;
	st.shared.f32 	[%r9+128], %f80;
	and.pred  	%p19, %p18, %p5;
	@%p19 bra 	$L__BB0_18;
	mov.b32 	%r49, 0;
	st.shared.u32 	[%r6+192], %r49;
	bra.uni 	$L__BB0_19;
$L__BB0_18:
	add.s32 	%r50, %r12, %r27;
	mul.wide.u32 	%rd27, %r50, 4;
	add.s64 	%rd28, %rd40, %rd27;
	ld.global.f32 	%f35, [%rd28];
	st.shared.f32 	[%r6+192], %f35;
$L__BB0_19:
	mov.f32 	%f81, 0f00000000;
	@%p8 bra 	$L__BB0_21;
	add.s32 	%r51, %r13, %r26;
	mul.wide.u32 	%rd29, %r51, 4;
	add.s64 	%rd30, %rd41, %rd29;
	ld.global.f32 	%f81, [%rd30];
$L__BB0_21:
	shl.b32 	%r53, %r2, 2;
	mov.u32 	%r54, _ZZ4gemmILi4EEvPfS0_S0_iiiE2sB;
	add.s32 	%r55, %r53, %r54;
	add.s32 	%r72, %r55, 128;
	st.shared.f32 	[%r9+192], %f81;
	bar.sync 	0;
	mov.b32 	%r73, 204;
$L__BB0_22:
	ld.shared.f32 	%f37, [%r72+-128];
	shl.b32 	%r56, %r1, 8;
	mov.u32 	%r57, _ZZ4gemmILi4EEvPfS0_S0_iiiE2sA;
	add.s32 	%r58, %r57, %r56;
	add.s32 	%r59, %r58, %r73;
	ld.shared.f32 	%f38, [%r59+-204];
	fma.rn.f32 	%f39, %f37, %f38, %f72;
	ld.shared.f32 	%f40, [%r59+-140];
	fma.rn.f32 	%f41, %f37, %f40, %f71;
	ld.shared.f32 	%f42, [%r59+-76];
	fma.rn.f32 	%f43, %f37, %f42, %f70;
	ld.shared.f32 	%f44, [%r59+-12];
	fma.rn.f32 	%f45, %f37, %f44, %f69;
	ld.shared.f32 	%f46, [%r72+-64];
	ld.shared.f32 	%f47, [%r59+-200];
	fma.rn.f32 	%f48, %f46, %f47, %f39;
	ld.shared.f32 	%f49, [%r59+-136];
	fma.rn.f32 	%f50, %f46, %f49, %f41;
	ld.shared.f32 	%f51, [%r59+-72];
	fma.rn.f32 	%f52, %f46, %f51, %f43;
	ld.shared.f32 	%f53, [%r59+-8];
	fma.rn.f32 	%f54, %f46, %f53, %f45;
	ld.shared.f32 	%f55, [%r72];
	ld.shared.f32 	%f56, [%r59+-196];
	fma.rn.f32 	%f57, %f55, %f56, %f48;
	ld.shared.f32 	%f58, [%r59+-132];
	fma.rn.f32 	%f59, %f55, %f58, %f50;
	ld.shared.f32 	%f60, [%r59+-68];
	fma.rn.f32 	%f61, %f55, %f60, %f52;
	ld.shared.f32 	%f62, [%r59+-4];
	fma.rn.f32 	%f63, %f55, %f62, %f54;
	ld.shared.f32 	%f64, [%r72+64];
	ld.shared.f32 	%f65, [%r59+-192];
	fma.rn.f32 	%f72, %f64, %f65, %f57;
	ld.shared.f32 	%f66, [%r59+-128];
	fma.rn.f32 	%f71, %f64, %f66, %f59;
	ld.shared.f32 	%f67, [%r59+-64];
	fma.rn.f32 	%f70, %f64, %f67, %f61;
	ld.shared.f32 	%f68, [%r59];
	fma.rn.f32 	%f69, %f64, %f68, %f63;
	add.s32 	%r73, %r73, 16;
	add.s32 	%r72, %r72, 256;
	setp.ne.s32 	%p21, %r73, 268;
	@%p21 bra 	$L__BB0_22;
	shl.b32 	%r60, %r26, 4;
	bar.sync 	0;
	add.s64 	%rd40, %rd40, 64;
	mul.wide.s32 	%rd31, %r60, 4;
	add.s64 	%rd41, %rd41, %rd31;
	add.s32 	%r71, %r71, 1;
	add.s32 	%r61, %r27, 15;
	shr.u32 	%r62, %r61, 4;
	setp.eq.s32 	%p22, %r71, %r62;
	@%p22 bra 	$L__BB0_24;
	bra.uni 	$L__BB0_2;
$L__BB0_24:
	setp.lt.s32 	%p23, %r5, %r26;
	setp.lt.s32 	%p24, %r4, %r25;
	and.pred  	%p25, %p24, %p23;
	@%p25 bra 	$L__BB0_25;
	bra.uni 	$L__BB0_26;
$L__BB0_25:
	mad.lo.s32 	%r64, %r4, %r26, %r5;
	mul.wide.u32 	%rd32, %r64, 4;
	add.s64 	%rd33, %rd1, %rd32;
	st.global.f32 	[%rd33], %f72;
$L__BB0_26:
	setp.ge.s32 	%p26, %r5, %r26;
	add.s32 	%r22, %r4, 1;
	setp.ge.s32 	%p27, %r22, %r25;
	or.pred  	%p28, %p27, %p26;
	@%p28 bra 	$L__BB0_28;
	mad.lo.s32 	%r66, %r22, %r26, %r5;
	mul.wide.u32 	%rd34, %r66, 4;
	add.s64 	%rd35, %rd1, %rd34;
	st.global.f32 	[%rd35], %f71;
$L__BB0_28:
	setp.ge.s32 	%p29, %r5, %r26;
	add.s32 	%r23, %r4, 2;
	setp.ge.s32 	%p30, %r23, %r25;
	or.pred  	%p31, %p30, %p29;
	@%p31 bra 	$L__BB0_30;
	mad.lo.s32 	%r68, %r23, %r26, %r5;
	mul.wide.u32 	%rd36, %r68, 4;
	add.s64 	%rd37, %rd1, %rd36;
	st.global.f32 	[%rd37], %f70;
$L__BB0_30:
	setp.ge.s32 	%p32, %r5, %r26;
	add.s32 	%r24, %r4, 3;
	setp.ge.s32 	%p33, %r24, %r25;
	or.pred  	%p34, %p33, %p32;
	@%p34 bra 	$L__BB0_32;
	mad.lo.s32 	%r70, %r24, %r26, %r5;
	mul.wide.u32 	%rd38, %r70, 4;
	add.s64 	%rd39, %rd1, %rd38;
	st.global.f32 	[%rd39], %f69;
$L__BB0_32:
	ret;

}


// ===== COMPILED SASS (sm_100) =====

	.target	sm_100

	.elftype	@"ET_EXEC"


//--------------------- .note.nv.tkinfo           --------------------------
	.section	.note.nv.tkinfo,"",@"SHT_NOTE"
	.sectionflags	@"SHF_NOTE_NV_TKINFO"
	.tkinfo
        /*0018*/ 	.word	0x00000002
        /*0030*/ 	.string	""
        /*0030*/ 	.string	"ptxas"
        /*0030*/ 	.string	"Cuda compilation tools, release 13.0, V13.0.88"
        /*0030*/ 	.string	"Build cuda_13.0.r13.0/compiler.36424714_0"
        /*0030*/ 	.string	"-arch sm_100 -m 64 "



//--------------------- .note.nv.cuinfo           --------------------------
	.section	.note.nv.cuinfo,"",@"SHT_NOTE"
	.sectionflags	@"SHF_NOTE_NV_CUINFO"
        /*0018*/ 	.short	0x0002
        /*001a*/ 	.short	0x0064
        /*001c*/ 	.short	0x0082
	.zero		2


//--------------------- .nv.info                  --------------------------
	.section	.nv.info,"",@"SHT_CUDA_INFO"
	.align	4


	//----- nvinfo : EIATTR_REGCOUNT
	.align		4
        /*0000*/ 	.byte	0x04, 0x2f
        /*0002*/ 	.short	(.L_1 - .L_0)
	.align		4
.L_0:
        /*0004*/ 	.word	index@(_Z4gemmILi4EEvPfS0_S0_iii)
        /*0008*/ 	.word	0x00000027


	//----- nvinfo : EIATTR_FRAME_SIZE
	.align		4
.L_1:
        /*000c*/ 	.byte	0x04, 0x11
        /*000e*/ 	.short	(.L_3 - .L_2)
	.align		4
.L_2:
        /*0010*/ 	.word	index@(_Z4gemmILi4EEvPfS0_S0_iii)
        /*0014*/ 	.word	0x00000000


	//----- nvinfo : EIATTR_MIN_STACK_SIZE
	.align		4
.L_3:
        /*0018*/ 	.byte	0x04, 0x12
        /*001a*/ 	.short	(.L_5 - .L_4)
	.align		4
.L_4:
        /*001c*/ 	.word	index@(_Z4gemmILi4EEvPfS0_S0_iii)
        /*0020*/ 	.word	0x00000000
.L_5:


//--------------------- .nv.compat                --------------------------
	.section	.nv.compat,"",@"SHT_CUDA_COMPAT_INFO"
	.align	4
        /*0000*/ 	.byte	0x02, 0x09, 0x00, 0x00, 0x02, 0x02, 0x01, 0x00, 0x02, 0x05, 0x05, 0x00, 0x03, 0x07, 0x01, 0x01
        /*0010*/ 	.byte	0x02, 0x03, 0x00, 0x00, 0x02, 0x06, 0x01, 0x00, 0x04, 0x0b, 0x08, 0x00, 0x09, 0x00, 0x00, 0x00
        /*0020*/ 	.byte	0x00, 0x00, 0x00, 0x00


//--------------------- .nv.info._Z4gemmILi4EEvPfS0_S0_iii --------------------------
	.section	.nv.info._Z4gemmILi4EEvPfS0_S0_iii,"",@"SHT_CUDA_INFO"
	.sectionflags	@""
	.align	4


	//----- nvinfo : EIATTR_CUDA_API_VERSION
	.align		4
        /*0000*/ 	.byte	0x04, 0x37
        /*0002*/ 	.short	(.L_7 - .L_6)
.L_6:
        /*0004*/ 	.word	0x00000082


	//----- nvinfo : EIATTR_KPARAM_INFO
	.align		4
.L_7:
        /*0008*/ 	.byte	0x04, 0x17
        /*000a*/ 	.short	(.L_9 - .L_8)
.L_8:
        /*000c*/ 	.word	0x00000000
        /*0010*/ 	.short	0x0005
        /*0012*/ 	.short	0x0020
        /*0014*/ 	.byte	0x00, 0xf0, 0x11, 0x00


	//----- nvinfo : EIATTR_KPARAM_INFO
	.align		4
.L_9:
        /*0018*/ 	.byte	0x04, 0x17
        /*001a*/ 	.short	(.L_11 - .L_10)
.L_10:
        /*001c*/ 	.word	0x00000000
        /*0020*/ 	.short	0x0004
        /*0022*/ 	.short	0x001c
        /*0024*/ 	.byte	0x00, 0xf0, 0x11, 0x00


	//----- nvinfo : EIATTR_KPARAM_INFO
	.align		4
.L_11:
        /*0028*/ 	.byte	0x04, 0x17
        /*002a*/ 	.short	(.L_13 - .L_12)
.L_12:
        /*002c*/ 	.word	0x00000000
        /*0030*/ 	.short	0x0003
        /*0032*/ 	.short	0x0018
        /*0034*/ 	.byte	0x00, 0xf0, 0x11, 0x00


	//----- nvinfo : EIATTR_KPARAM_INFO
	.align		4
.L_13:
        /*0038*/ 	.byte	0x04, 0x17
        /*003a*/ 	.short	(.L_15 - .L_14)
.L_14:
        /*003c*/ 	.word	0x00000000
        /*0040*/ 	.short	0x0002
        /*0042*/ 	.short	0x0010
        /*0044*/ 	.byte	0x00, 0xf5, 0x21, 0x00


	//----- nvinfo : EIATTR_KPARAM_INFO
	.align		4
.L_15:
        /*0048*/ 	.byte	0x04, 0x17
        /*004a*/ 	.short	(.L_17 - .L_16)
.L_16:
        /*004c*/ 	.word	0x00000000
        /*0050*/ 	.short	0x0001
        /*0052*/ 	.short	0x0008
        /*0054*/ 	.byte	0x00, 0xf5, 0x21, 0x00


	//----- nvinfo : EIATTR_KPARAM_INFO
	.align		4
.L_17:
        /*0058*/ 	.byte	0x04, 0x17
        /*005a*/ 	.short	(.L_19 - .L_18)
.L_18:
        /*005c*/ 	.word	0x00000000
        /*0060*/ 	.short	0x0000
        /*0062*/ 	.short	0x0000
        /*0064*/ 	.byte	0x00, 0xf5, 0x21, 0x00


	//----- nvinfo : EIATTR_SPARSE_MMA_MASK
	.align		4
.L_19:
        /*0068*/ 	.byte	0x03, 0x50
        /*006a*/ 	.short	0x0000


	//----- nvinfo : EIATTR_MAXREG_COUNT
	.align		4
        /*006c*/ 	.byte	0x03, 0x1b
        /*006e*/ 	.short	0x00ff


	//----- nvinfo : EIATTR_NUM_BARRIERS
	.align		4
        /*0070*/ 	.byte	0x02, 0x4c
        /*0072*/ 	.byte	0x01
	.zero		1


	//----- nvinfo : EIATTR_MERCURY_ISA_VERSION
	.align		4
        /*0074*/ 	.byte	0x03, 0x5f
        /*0076*/ 	.short	0x0101


	//----- nvinfo : EIATTR_VRC_CTA_INIT_COUNT
	.align		4
        /*0078*/ 	.byte	0x02, 0x4a
	.zero		1
	.zero		1


	//----- nvinfo : EIATTR_EXIT_INSTR_OFFSETS
	.align		4
        /*007c*/ 	.byte	0x04, 0x1c
        /*007e*/ 	.short	(.L_21 - .L_20)


	//   ....[0]....
.L_20:
        /*0080*/ 	.word	0x00000ef0


	//   ....[1]....
        /*0084*/ 	.word	0x00000f40


	//----- nvinfo : EIATTR_CBANK_PARAM_SIZE
	.align		4
.L_21:
        /*0088*/ 	.byte	0x03, 0x19
        /*008a*/ 	.short	0x0024


	//----- nvinfo : EIATTR_PARAM_CBANK
	.align		4
        /*008c*/ 	.byte	0x04, 0x0a
        /*008e*/ 	.short	(.L_23 - .L_22)
	.align		4
.L_22:
        /*0090*/ 	.word	index@(.nv.constant0._Z4gemmILi4EEvPfS0_S0_iii)
        /*0094*/ 	.short	0x0380
        /*0096*/ 	.short	0x0024


	//----- nvinfo : EIATTR_SW_WAR
	.align		4
.L_23:
        /*0098*/ 	.byte	0x04, 0x36
        /*009a*/ 	.short	(.L_25 - .L_24)
.L_24:
        /*009c*/ 	.word	0x00000008
.L_25:


//--------------------- .nv.callgraph             --------------------------
	.section	.nv.callgraph,"",@"SHT_CUDA_CALLGRAPH"
	.align	4
	.sectionentsize	8
	.align		4
        /*0000*/ 	.word	0x00000000
	.align		4
        /*0004*/ 	.word	0xffffffff
	.align		4
        /*0008*/ 	.word	0x00000000
	.align		4
        /*000c*/ 	.word	0xfffffffe
	.align		4
        /*0010*/ 	.word	0x00000000
	.align		4
        /*0014*/ 	.word	0xfffffffd
	.align		4
        /*0018*/ 	.word	0x00000000
	.align		4
        /*001c*/ 	.word	0xfffffffc


//--------------------- .text._Z4gemmILi4EEvPfS0_S0_iii --------------------------
	.section	.text._Z4gemmILi4EEvPfS0_S0_iii,"ax",@progbits
	.align	128
        .global         _Z4gemmILi4EEvPfS0_S0_iii
        .type           _Z4gemmILi4EEvPfS0_S0_iii,@function
        .size           _Z4gemmILi4EEvPfS0_S0_iii,(.L_x_3 - _Z4gemmILi4EEvPfS0_S0_iii)
        .other          _Z4gemmILi4EEvPfS0_S0_iii,@"STO_CUDA_ENTRY STV_DEFAULT"
_Z4gemmILi4EEvPfS0_S0_iii:
.text._Z4gemmILi4EEvPfS0_S0_iii:
[----:B------:R-:W-:Y:S01]  /*0000*/  LDC R1, c[0x0][0x37c] ;  /* 0x0000df00ff017b82 */ /* 0x000fe20000000800 */
[----:B------:R-:W0:Y:S07]  /*0010*/  S2R R0, SR_TID.X ;  /* 0x0000000000007919 */ /* 0x000e2e0000002100 */
[----:B------:R-:W1:Y:S01]  /*0020*/  S2UR UR9, SR_CTAID.X ;  /* 0x00000000000979c3 */ /* 0x000e620000002500 */
[----:B------:R-:W2:Y:S01]  /*0030*/  LDCU UR11, c[0x0][0x3a0] ;  /* 0x00007400ff0b77ac */ /* 0x000ea20008000800 */
[----:B------:R-:W-:Y:S01]  /*0040*/  HFMA2 R6, -RZ, RZ, 0, 0 ;  /* 0x00000000ff067431 */ /* 0x000fe200000001ff */
[----:B------:R-:W-:Y:S01]  /*0050*/  MOV R20, RZ ;  /* 0x000000ff00147202 */ /* 0x000fe20000000f00 */
[----:B------:R-:W-:Y:S01]  /*0060*/  HFMA2 R17, -RZ, RZ, 0, 0 ;  /* 0x00000000ff117431 */ /* 0x000fe200000001ff */
[----:B------:R-:W3:Y:S01]  /*0070*/  LDCU.128 UR4, c[0x0][0x380] ;  /* 0x00007000ff0477ac */ /* 0x000ee20008000c00 */
[----:B------:R-:W-:-:S02]  /*0080*/  MOV R22, RZ ;  /* 0x000000ff00167202 */ /* 0x000fc40000000f00 */
[----:B------:R-:W4:Y:S01]  /*0090*/  S2UR UR8, SR_CTAID.Y ;  /* 0x00000000000879c3 */ /* 0x000f220000002600 */
[----:B------:R-:W0:Y:S01]  /*00a0*/  LDCU.64 UR14, c[0x0][0x358] ;  /* 0x00006b00ff0e77ac */ /* 0x000e220008000a00 */
[----:B--2---:R-:W-:Y:S02]  /*00b0*/  UISETP.GE.AND UP0, UPT, UR11, 0x1, UPT ;  /* 0x000000010b00788c */ /* 0x004fe4000bf06270 */
[----:B-1----:R-:W-:-:S04]  /*00c0*/  USHF.L.U32 UR9, UR9, 0x4, URZ ;  /* 0x0000000409097899 */ /* 0x002fc800080006ff */
[----:B---3--:R-:W-:Y:S02]  /*00d0*/  UIMAD.WIDE.U32 UR6, UR9, 0x4, UR6 ;  /* 0x00000004090678a5 */ /* 0x008fe4000f8e0006 */
[----:B------:R-:W-:Y:S02]  /*00e0*/  MOV R3, UR9 ;  /* 0x0000000900037c02 */ /* 0x000fe40008000f00 */
[--C-:B0-----:R-:W-:Y:S01]  /*00f0*/  SHF.R.U32.HI R2, RZ, 0x4, R0.reuse ;  /* 0x00000004ff027819 */ /* 0x101fe20000011600 */
[----:B----4-:R-:W-:Y:S01]  /*0100*/  USHF.L.U32 UR8, UR8, 0x4, URZ ;  /* 0x0000000408087899 */ /* 0x010fe200080006ff */
[----:B------:R-:W-:Y:S02]  /*0110*/  LOP3.LUT R30, R3, 0xf, R0, 0xf8, !PT ;  /* 0x0000000f031e7812 */ /* 0x000fe400078ef800 */
[----:B------:R-:W-:Y:S01]  /*0120*/  SHF.L.U32 R4, R2, 0x2, RZ ;  /* 0x0000000202047819 */ /* 0x000fe200000006ff */
[----:B------:R-:W-:-:S03]  /*0130*/  UIMAD UR10, UR8, UR11, URZ ;  /* 0x0000000b080a72a4 */ /* 0x000fc6000f8e02ff */
[----:B------:R-:W-:Y:S01]  /*0140*/  IADD3 R31, PT, PT, R4, UR8, RZ ;  /* 0x00000008041f7c10 */ /* 0x000fe2000fffe0ff */
[----:B------:R-:W-:Y:S01]  /*0150*/  UIMAD.WIDE UR4, UR10, 0x4, UR4 ;  /* 0x000000040a0478a5 */ /* 0x000fe2000f8e0204 */
[----:B------:R-:W-:Y:S11]  /*0160*/  BRA.U !UP0, `(.L_x_0) ;  /* 0x0000000d08087547 */ /* 0x000ff6000b800000 */
[----:B------:R-:W0:Y:S01]  /*0170*/  LDCU UR12, c[0x0][0x39c] ;  /* 0x00007380ff0c77ac */ /* 0x000e220008000800 */
[----:B------:R-:W1:Y:S01]  /*0180*/  S2UR UR10, SR_CgaCtaId ;  /* 0x00000000000a79c3 */ /* 0x000e620000008800 */
[----:B------:R-:W-:Y:S01]  /*0190*/  LOP3.LUT R3, R0, 0xf, RZ, 0xc0, !PT ;  /* 0x0000000f00037812 */ /* 0x000fe200078ec0ff */
[----:B------:R-:W-:Y:S01]  /*01a0*/  UMOV UR13, UR4 ;  /* 0x00000004000d7c82 */ /* 0x000fe20008000000 */
[----:B------:R-:W-:Y:S02]  /*01b0*/  UMOV UR4, 0x400 ;  /* 0x0000040000047882 */ /* 0x000fe40000000000 */
[----:B------:R-:W-:Y:S01]  /*01c0*/  LEA R29, R2, R3, 0x6 ;  /* 0x00000003021d7211 */ /* 0x000fe200078e30ff */
[--C-:B------:R-:W-:Y:S01]  /*01d0*/  IMAD R28, R4, UR11, R3.reuse ;  /* 0x0000000b041c7c24 */ /* 0x100fe2000f8e0203 */
[----:B------:R-:W-:Y:S01]  /*01e0*/  UIADD3 UR8, UPT, UPT, UR4, 0x400, URZ ;  /* 0x0000040004087890 */ /* 0x000fe2000fffe0ff */
[----:B------:R-:W-:Y:S01]  /*01f0*/  MOV R6, RZ ;  /* 0x000000ff00067202 */ /* 0x000fe20000000f00 */
[----:B------:R-:W-:Y:S01]  /*0200*/  UMOV UR9, UR5 ;  /* 0x0000000500097c82 */ /* 0x000fe20008000000 */
[----:B------:R-:W-:Y:S01]  /*0210*/  SHF.L.U32 R29, R29, 0x2, RZ ;  /* 0x000000021d1d7819 */ /* 0x000fe200000006ff */
[----:B------:R-:W2:Y:S01]  /*0220*/  LDCU UR18, c[0x0][0x3a0] ;  /* 0x00007400ff1277ac */ /* 0x000ea20008000800 */
[----:B------:R-:W-:Y:S01]  /*0230*/  IADD3 R26, PT, PT, R28, UR11, RZ ;  /* 0x0000000b1c1a7c10 */ /* 0x000fe2000fffe0ff */
[----:B------:R-:W3:Y:S03]  /*0240*/  LDCU.64 UR16, c[0x0][0x398] ;  /* 0x00007300ff1077ac */ /* 0x000ee60008000a00 */
[----:B------:R-:W-:Y:S01]  /*0250*/  IADD3 R24, PT, PT, R26, UR11, RZ ;  /* 0x0000000b1a187c10 */ /* 0x000fe2000fffe0ff */
[----:B0-----:R-:W-:-:S05]  /*0260*/  IMAD R27, R4, UR12, R3 ;  /* 0x0000000c041b7c24 */ /* 0x001fca000f8e0203 */
[----:B------:R-:W-:Y:S01]  /*0270*/  IADD3 R25, PT, PT, R27, UR12, RZ ;  /* 0x0000000c1b197c10 */ /* 0x000fe2000fffe0ff */
[----:B-1----:R-:W-:-:S03]  /*0280*/  ULEA UR5, UR10, UR4, 0x18 ;  /* 0x000000040a057291 */ /* 0x002fc6000f8ec0ff */
[----:B------:R-:W-:Y:S01]  /*0290*/  IADD3 R3, PT, PT, R25, UR12, RZ ;  /* 0x0000000c19037c10 */ /* 0x000fe2000fffe0ff */
[----:B------:R-:W-:Y:S01]  /*02a0*/  ULEA UR10, UR10, UR8, 0x18 ;  /* 0x000000080a0a7291 */ /* 0x000fe2000f8ec0ff */
[----:B------:R-:W-:-:S11]  /*02b0*/  UMOV UR4, URZ ;  /* 0x000000ff00047c82 */ /* 0x000fd60008000000 */
.L_x_1:
[----:B------:R-:W-:Y:S01]  /*02c0*/  USHF.L.U32 UR8, UR4, 0x4, URZ ;  /* 0x0000000404087899 */ /* 0x000fe200080006ff */
[----:B------:R-:W-:Y:S01]  /*02d0*/  SHF.R.U32.HI R32, RZ, 0x4, R0 ;  /* 0x00000004ff207819 */ /* 0x000fe20000011600 */
[----:B------:R-:W-:Y:S01]  /*02e0*/  HFMA2 R18, -RZ, RZ, 0, 0 ;  /* 0x00000000ff127431 */ /* 0x000fe200000001ff */
[----:B------:R-:W-:Y:S01]  /*02f0*/  MOV R34, 0x4 ;  /* 0x0000000400227802 */ /* 0x000fe20000000f00 */
[----:B------:R-:W-:Y:S01]  /*0300*/  HFMA2 R14, -RZ, RZ, 0, 0 ;  /* 0x00000000ff0e7431 */ /* 0x000fe200000001ff */
[----:B------:R-:W-:Y:S02]  /*0310*/  IADD3 R4, PT, PT, R31, 0x2, RZ ;  /* 0x000000021f047810 */ /* 0x000fe40007ffe0ff */
[----:B------:R-:W-:Y:S02]  /*0320*/  IADD3 R2, PT, PT, R32, UR8, RZ ;  /* 0x0000000820027c10 */ /* 0x000fe4000fffe0ff */
[----:B------:R-:W-:Y:S02]  /*0330*/  MOV R5, UR8 ;  /* 0x0000000800057c02 */ /* 0x000fe40008000f00 */
[----:B--2---:R-:W-:-:S02]  /*0340*/  ISETP.GE.AND P0, PT, R2, UR18, PT ;  /* 0x0000001202007c0c */ /* 0x004fc4000bf06270 */
[----:B------:R-:W-:Y:S02]  /*0350*/  LOP3.LUT R2, R5, 0xf, R0, 0xf8, !PT ;  /* 0x0000000f05027812 */ /* 0x000fe400078ef800 */
[----:B---3--:R-:W-:Y:S02]  /*0360*/  ISETP.LT.AND P0, PT, R30, UR17, !P0 ;  /* 0x000000111e007c0c */ /* 0x008fe4000c701270 */
[----:B------:R-:W-:Y:S02]  /*0370*/  ISETP.GE.AND P1, PT, R2, UR18, PT ;  /* 0x0000001202007c0c */ /* 0x000fe4000bf26270 */
[C---:B------:R-:W-:Y:S02]  /*0380*/  IADD3 R2, PT, PT, R31.reuse, 0x1, RZ ;  /* 0x000000011f027810 */ /* 0x040fe40007ffe0ff */
[C---:B------:R-:W-:Y:S02]  /*0390*/  IADD3 R5, PT, PT, R31.reuse, 0x3, RZ ;  /* 0x000000031f057810 */ /* 0x040fe40007ffe0ff */
[----:B------:R-:W-:Y:S01]  /*03a0*/  ISETP.LT.AND P2, PT, R31, UR16, !P1 ;  /* 0x000000101f007c0c */ /* 0x000fe2000cf41270 */
[----:B------:R-:W-:Y:S01]  /*03b0*/  HFMA2 R11, -RZ, RZ, 0, 2.384185791015625e-07 ;  /* 0x00000004ff0b7431 */ /* 0x000fe200000001ff */
[----:B------:R-:W-:-:S02]  /*03c0*/  MOV R12, 0x4 ;  /* 0x00000004000c7802 */ /* 0x000fc40000000f00 */
[----:B------:R-:W-:Y:S01]  /*03d0*/  ISETP.LT.AND P3, PT, R2, UR16, !P1 ;  /* 0x0000001002007c0c */ /* 0x000fe2000cf61270 */
[----:B------:R-:W-:Y:S01]  /*03e0*/  @P0 IMAD.WIDE.U32 R34, R27, R34, UR6 ;  /* 0x000000061b220e25 */ /* 0x000fe2000f8e0022 */
[----:B------:R-:W-:Y:S02]  /*03f0*/  ISETP.LT.AND P4, PT, R4, UR16, !P1 ;  /* 0x0000001004007c0c */ /* 0x000fe4000cf81270 */
[----:B------:R-:W-:Y:S01]  /*0400*/  ISETP.LT.AND P1, PT, R5, UR16, !P1 ;  /* 0x0000001005007c0c */ /* 0x000fe2000cf21270 */
[----:B------:R-:W-:Y:S02]  /*0410*/  HFMA2 R4, -RZ, RZ, 0, 2.384185791015625e-07 ;  /* 0x00000004ff047431 */ /* 0x000fe400000001ff */
[----:B------:R-:W-:Y:S01]  /*0420*/  @P0 IMAD.WIDE.U32 R12, R25, R12, UR6 ;  /* 0x00000006190c0e25 */ /* 0x000fe2000f8e000c */
[----:B------:R0:W2:Y:S01]  /*0430*/  @P0 LDG.E R18, desc[UR14][R34.64] ;  /* 0x0000000e22120981 */ /* 0x0000a2000c1e1900 */
[----:B------:R-:W-:Y:S02]  /*0440*/  MOV R9, 0x4 ;  /* 0x0000000400097802 */ /* 0x000fe40000000f00 */
[----:B------:R-:W-:Y:S01]  /*0450*/  HFMA2 R16, -RZ, RZ, 0, 0 ;  /* 0x00000000ff107431 */ /* 0x000fe200000001ff */
[----:B------:R-:W-:Y:S01]  /*0460*/  UMOV UR8, UR13 ;  /* 0x0000000d00087c82 */ /* 0x000fe20008000000 */
[----:B------:R1:W3:Y:S01]  /*0470*/  @P0 LDG.E R14, desc[UR14][R12.64] ;  /* 0x0000000e0c0e0981 */ /* 0x0002e2000c1e1900 */
[----:B------:R-:W-:Y:S01]  /*0480*/  MOV R2, RZ ;  /* 0x000000ff00027202 */ /* 0x000fe20000000f00 */
[----:B------:R-:W-:-:S04]  /*0490*/  @P2 IMAD.WIDE.U32 R10, R28, R11, UR8 ;  /* 0x000000081c0a2e25 */ /* 0x000fc8000f8e000b */
[----:B0-----:R-:W-:Y:S02]  /*04a0*/  HFMA2 R35, -RZ, RZ, 0, 2.384185791015625e-07 ;  /* 0x00000004ff237431 */ /* 0x001fe400000001ff */
[C---:B------:R-:W-:Y:S01]  /*04b0*/  @P0 IMAD.WIDE.U32 R4, R3.reuse, R4, UR6 ;  /* 0x0000000603040e25 */ /* 0x040fe2000f8e0004 */
[----:B------:R-:W-:Y:S01]  /*04c0*/  MOV R7, 0x4 ;  /* 0x0000000400077802 */ /* 0x000fe20000000f00 */
[----:B------:R-:W4:Y:S02]  /*04d0*/  @P2 LDG.E R2, desc[UR14][R10.64] ;  /* 0x0000000e0a022981 */ /* 0x000f24000c1e1900 */
[----:B-1----:R-:W-:Y:S02]  /*04e0*/  HFMA2 R13, -RZ, RZ, 0, 2.384185791015625e-07 ;  /* 0x00000004ff0d7431 */ /* 0x002fe400000001ff */
[----:B------:R-:W-:Y:S01]  /*04f0*/  @P3 IMAD.WIDE.U32 R8, R26, R9, UR8 ;  /* 0x000000081a083e25 */ /* 0x000fe2000f8e0009 */
[C---:B------:R-:W-:Y:S01]  /*0500*/  @P1 IADD3 R36, PT, PT, R24.reuse, UR18, RZ ;  /* 0x0000001218241c10 */ /* 0x040fe2000fffe0ff */
[----:B------:R0:W5:Y:S01]  /*0510*/  @P0 LDG.E R16, desc[UR14][R4.64] ;  /* 0x0000000e04100981 */ /* 0x000162000c1e1900 */
[----:B------:R-:W-:Y:S01]  /*0520*/  @P0 IADD3 R12, PT, PT, R3, UR17, RZ ;  /* 0x00000011030c0c10 */ /* 0x000fe2000fffe0ff */
[----:B------:R-:W-:-:S02]  /*0530*/  @P4 IMAD.WIDE.U32 R34, R24, R35, UR8 ;  /* 0x0000000818224e25 */ /* 0x000fc4000f8e0023 */
[----:B------:R-:W3:Y:S02]  /*0540*/  @P3 LDG.E R8, desc[UR14][R8.64] ;  /* 0x0000000e08083981 */ /* 0x000ee4000c1e1900 */
[----:B------:R-:W-:Y:S02]  /*0550*/  @P0 IMAD.WIDE.U32 R12, R12, R13, UR6 ;  /* 0x000000060c0c0e25 */ /* 0x000fe4000f8e000d */
[----:B------:R-:W5:Y:S02]  /*0560*/  @P4 LDG.E R34, desc[UR14][R34.64] ;  /* 0x0000000e22224981 */ /* 0x000f64000c1e1900 */
[----:B0-----:R-:W-:Y:S01]  /*0570*/  @P1 IMAD.WIDE.U32 R4, R36, R7, UR8 ;  /* 0x0000000824041e25 */ /* 0x001fe2000f8e0007 */
[----:B------:R-:W-:-:S04]  /*0580*/  MOV R36, RZ ;  /* 0x000000ff00247202 */ /* 0x000fc80000000f00 */
[----:B------:R0:W5:Y:S04]  /*0590*/  @P1 LDG.E R19, desc[UR14][R4.64] ;  /* 0x0000000e04131981 */ /* 0x000168000c1e1900 */
[----:B------:R-:W5:Y:S01]  /*05a0*/  @P0 LDG.E R36, desc[UR14][R12.64] ;  /* 0x0000000e0c240981 */ /* 0x000f62000c1e1900 */
[----:B------:R-:W1:Y:S01]  /*05b0*/  S2UR UR13, SR_CgaCtaId ;  /* 0x00000000000d79c3 */ /* 0x000e620000008800 */
[----:B------:R-:W-:Y:S02]  /*05c0*/  UMOV UR11, 0x400 ;  /* 0x00000400000b7882 */ /* 0x000fe40000000000 */
[----:B------:R-:W-:Y:S01]  /*05d0*/  UIADD3 UR12, UPT, UPT, UR11, 0x400, URZ ;  /* 0x000004000b0c7890 */ /* 0x000fe2000fffe0ff */
[----:B0-----:R-:W-:Y:S01]  /*05e0*/  LOP3.LUT R4, R0, 0xf, RZ, 0xc0, !PT ;  /* 0x0000000f00047812 */ /* 0x001fe200078ec0ff */
[----:B-1----:R-:W-:-:S02]  /*05f0*/  ULEA UR11, UR13, UR11, 0x18 ;  /* 0x0000000b0d0b7291 */ /* 0x002fc4000f8ec0ff */
[----:B------:R-:W-:-:S04]  /*0600*/  ULEA UR12, UR13, UR12, 0x18 ;  /* 0x0000000c0d0c7291 */ /* 0x000fc8000f8ec0ff */
[----:B------:R-:W-:Y:S01]  /*0610*/  LEA R32, R32, UR11, 0x8 ;  /* 0x0000000b20207c11 */ /* 0x000fe2000f8e40ff */
[----:B----4-:R0:W-:Y:S04]  /*0620*/  STS [R29+UR5], R2 ;  /* 0x000000021d007988 */ /* 0x0101e80008000805 */
[----:B--2---:R-:W-:Y:S04]  /*0630*/  STS [R29+UR10], R18 ;  /* 0x000000121d007988 */ /* 0x004fe8000800080a */
[----:B------:R-:W-:Y:S04]  /*0640*/  @!P3 STS [R29+UR5+0x40], RZ ;  /* 0x000040ff1d00b988 */ /* 0x000fe80008000805 */
[----:B---3--:R-:W-:Y:S04]  /*0650*/  @P3 STS [R29+UR5+0x40], R8 ;  /* 0x000040081d003988 */ /* 0x008fe80008000805 */
[----:B------:R-:W-:Y:S04]  /*0660*/  STS [R29+UR10+0x40], R14 ;  /* 0x0000400e1d007988 */ /* 0x000fe8000800080a */
[----:B------:R-:W-:Y:S04]  /*0670*/  @!P4 STS [R29+UR5+0x80], RZ ;  /* 0x000080ff1d00c988 */ /* 0x000fe80008000805 */
[----:B-----5:R-:W-:Y:S04]  /*0680*/  @P4 STS [R29+UR5+0x80], R34 ;  /* 0x000080221d004988 */ /* 0x020fe80008000805 */
[----:B------:R-:W-:Y:S04]  /*0690*/  STS [R29+UR10+0x80], R16 ;  /* 0x000080101d007988 */ /* 0x000fe8000800080a */
[----:B------:R-:W-:Y:S04]  /*06a0*/  @!P1 STS [R29+UR5+0xc0], RZ ;  /* 0x0000c0ff1d009988 */ /* 0x000fe80008000805 */
[----:B------:R-:W-:Y:S04]  /*06b0*/  @P1 STS [R29+UR5+0xc0], R19 ;  /* 0x0000c0131d001988 */ /* 0x000fe80008000805 */
[----:B------:R-:W-:Y:S01]  /*06c0*/  STS [R29+UR10+0xc0], R36 ;  /* 0x0000c0241d007988 */ /* 0x000fe2000800080a */
[----:B------:R-:W-:Y:S01]  /*06d0*/  BAR.SYNC.DEFER_BLOCKING 0x0 ;  /* 0x0000000000007b1d */ /* 0x000fe20000010000 */
[----:B0-----:R-:W-:-:S05]  /*06e0*/  LEA R2, R4, UR12, 0x2 ;  /* 0x0000000c04027c11 */ /* 0x001fca000f8e10ff */
[----:B------:R-:W-:Y:S04]  /*06f0*/  LDS R5, [R2] ;  /* 0x0000000002057984 */ /* 0x000fe80000000800 */
[----:B------:R-:W0:Y:S04]  /*0700*/  LDS.128 R8, [R32] ;  /* 0x0000000020087984 */ /* 0x000e280000000c00 */
[----:B------:R-:W1:Y:S04]  /*0710*/  LDS.128 R12, [R32+0x40] ;  /* 0x00004000200c7984 */ /* 0x000e680000000c00 */
[----:B------:R-:W2:Y:S04]  /*0720*/  LDS R4, [R2+0x40] ;  /* 0x0000400002047984 */ /* 0x000ea80000000800 */
[----:B------:R-:W-:Y:S01]  /*0730*/  LDS R7, [R2+0x80] ;  /* 0x0000800002077984 */ /* 0x000fe20000000800 */
[C---:B0-----:R-:W-:Y:S01]  /*0740*/  FFMA R21, R5.reuse, R8, R22 ;  /* 0x0000000805157223 */ /* 0x041fe20000000016 */
[----:B-1----:R-:W-:-:S02]  /*0750*/  FFMA R8, R5, R12, R17 ;  /* 0x0000000c05087223 */ /* 0x002fc40000000011 */
[----:B------:R-:W0:Y:S01]  /*0760*/  LDS.128 R16, [R32+0x80] ;  /* 0x0000800020107984 */ /* 0x000e220000000c00 */
[C---:B--2---:R-:W-:Y:S01]  /*0770*/  FFMA R12, R4.reuse, R9, R21 ;  /* 0x00000009040c7223 */ /* 0x044fe20000000015 */
[----:B0-----:R-:W-:Y:S02]  /*0780*/  FFMA R9, R5, R16, R20 ;  /* 0x0000001005097223 */ /* 0x001fe40000000014 */
[----:B------:R-:W0:Y:S01]  /*0790*/  LDS.128 R20, [R32+0xc0] ;  /* 0x0000c00020147984 */ /* 0x000e220000000c00 */
[C---:B------:R-:W-:Y:S01]  /*07a0*/  FFMA R8, R4.reuse, R13, R8 ;  /* 0x0000000d04087223 */ /* 0x040fe20000000008 */
[----:B------:R-:W-:Y:S02]  /*07b0*/  FFMA R9, R4, R17, R9 ;  /* 0x0000001104097223 */ /* 0x000fe40000000009 */
[----:B------:R-:W1:Y:S01]  /*07c0*/  LDS R13, [R2+0xc0] ;  /* 0x0000c000020d7984 */ /* 0x000e620000000800 */
[C---:B------:R-:W-:Y:S01]  /*07d0*/  FFMA R14, R7.reuse, R14, R8 ;  /* 0x0000000e070e7223 */ /* 0x040fe20000000008 */
[C---:B------:R-:W-:Y:S01]  /*07e0*/  FFMA R10, R7.reuse, R10, R12 ;  /* 0x0000000a070a7223 */ /* 0x040fe2000000000c */
[----:B------:R-:W-:-:S02]  /*07f0*/  FFMA R18, R7, R18, R9 ;  /* 0x0000001207127223 */ /* 0x000fc40000000009 */
[----:B------:R-:W-:Y:S01]  /*0800*/  LDS R9, [R2+0x100] ;  /* 0x0001000002097984 */ /* 0x000fe20000000800 */
[----:B0-----:R-:W-:-:S04]  /*0810*/  FFMA R5, R5, R20, R6 ;  /* 0x0000001405057223 */ /* 0x001fc80000000006 */
[----:B------:R-:W-:-:S04]  /*0820*/  FFMA R4, R4, R21, R5 ;  /* 0x0000001504047223 */ /* 0x000fc80000000005 */
[----:B------:R-:W-:Y:S02]  /*0830*/  FFMA R8, R7, R22, R4 ;  /* 0x0000001607087223 */ /* 0x000fe40000000004 */
[----:B------:R-:W0:Y:S01]  /*0840*/  LDS.128 R4, [R32+0x10] ;  /* 0x0000100020047984 */ /* 0x000e220000000c00 */
[C---:B-1----:R-:W-:Y:S01]  /*0850*/  FFMA R12, R13.reuse, R11, R10 ;  /* 0x0000000b0d0c7223 */ /* 0x042fe2000000000a */
[C---:B------:R-:W-:Y:S01]  /*0860*/  FFMA R16, R13.reuse, R15, R14 ;  /* 0x0000000f0d107223 */ /* 0x040fe2000000000e */
[C---:B------:R-:W-:Y:S01]  /*0870*/  FFMA R10, R13.reuse, R19, R18 ;  /* 0x000000130d0a7223 */ /* 0x040fe20000000012 */
[----:B------:R-:W-:Y:S01]  /*0880*/  FFMA R8, R13, R23, R8 ;  /* 0x000000170d087223 */ /* 0x000fe20000000008 */
[----:B------:R-:W-:Y:S04]  /*0890*/  LDS R11, [R2+0x180] ;  /* 0x00018000020b7984 */ /* 0x000fe80000000800 */
[----:B------:R-:W-:Y:S01]  /*08a0*/  LDS.128 R20, [R32+0xd0] ;  /* 0x0000d00020147984 */ /* 0x000fe20000000c00 */
[----:B0-----:R-:W-:-:S03]  /*08b0*/  FFMA R17, R9, R4, R12 ;  /* 0x0000000409117223 */ /* 0x001fc6000000000c */
[----:B------:R-:W0:Y:S04]  /*08c0*/  LDS R4, [R2+0x140] ;  /* 0x0001400002047984 */ /* 0x000e280000000800 */
[----:B------:R-:W1:Y:S01]  /*08d0*/  LDS.128 R12, [R32+0x50] ;  /* 0x00005000200c7984 */ /* 0x000e620000000c00 */
[----:B0-----:R-:W-:-:S03]  /*08e0*/  FFMA R18, R4, R5, R17 ;  /* 0x0000000504127223 */ /* 0x001fc60000000011 */
[----:B------:R-:W-:Y:S01]  /*08f0*/  LDS R5, [R2+0x1c0] ;  /* 0x0001c00002057984 */ /* 0x000fe20000000800 */
[----:B-1----:R-:W-:Y:S01]  /*0900*/  FFMA R12, R9, R12, R16 ;  /* 0x0000000c090c7223 */ /* 0x002fe20000000010 */
[----:B------:R-:W-:Y:S02]  /*0910*/  FFMA R6, R11, R6, R18 ;  /* 0x000000060b067223 */ /* 0x000fe40000000012 */
[----:B------:R-:W0:Y:S01]  /*0920*/  LDS.128 R16, [R32+0x90] ;  /* 0x0000900020107984 */ /* 0x000e220000000c00 */
[----:B------:R-:W-:-:S04]  /*0930*/  FFMA R12, R4, R13, R12 ;  /* 0x0000000d040c7223 */ /* 0x000fc8000000000c */
[----:B------:R-:W-:Y:S01]  /*0940*/  FFMA R14, R11, R14, R12 ;  /* 0x0000000e0b0e7223 */ /* 0x000fe2000000000c */
[C---:B0-----:R-:W-:Y:S01]  /*0950*/  FFMA R10, R9.reuse, R16, R10 ;  /* 0x00000010090a7223 */ /* 0x041fe2000000000a */
[----:B------:R-:W-:-:S03]  /*0960*/  FFMA R9, R9, R20, R8 ;  /* 0x0000001409097223 */ /* 0x000fc60000000008 */
[C---:B------:R-:W-:Y:S01]  /*0970*/  FFMA R17, R4.reuse, R17, R10 ;  /* 0x0000001104117223 */ /* 0x040fe2000000000a */
[----:B------:R-:W-:Y:S02]  /*0980*/  FFMA R4, R4, R21, R9 ;  /* 0x0000001504047223 */ /* 0x000fe40000000009 */
[----:B------:R-:W-:Y:S01]  /*0990*/  LDS R21, [R2+0x200] ;  /* 0x0002000002157984 */ /* 0x000fe20000000800 */
[C---:B------:R-:W-:Y:S01]  /*09a0*/  FFMA R16, R11.reuse, R18, R17 ;  /* 0x000000120b107223 */ /* 0x040fe20000000011 */
[----:B------:R-:W-:Y:S02]  /*09b0*/  FFMA R4, R11, R22, R4 ;  /* 0x000000160b047223 */ /* 0x000fe40000000004 */
[----:B------:R-:W0:Y:S01]  /*09c0*/  LDS.128 R8, [R32+0x20] ;  /* 0x0000200020087984 */ /* 0x000e220000000c00 */
[C---:B------:R-:W-:Y:S01]  /*09d0*/  FFMA R6, R5.reuse, R7, R6 ;  /* 0x0000000705067223 */ /* 0x040fe20000000006 */
[C---:B------:R-:W-:Y:S01]  /*09e0*/  FFMA R14, R5.reuse, R15, R14 ;  /* 0x0000000f050e7223 */ /* 0x040fe2000000000e */
[C---:B------:R-:W-:Y:S01]  /*09f0*/  FFMA R16, R5.reuse, R19, R16 ;  /* 0x0000001305107223 */ /* 0x040fe20000000010 */
[----:B------:R-:W-:-:S02]  /*0a00*/  FFMA R20, R5, R23, R4 ;  /* 0x0000001705147223 */ /* 0x000fc40000000004 */
[----:B------:R-:W-:Y:S01]  /*0a10*/  LDS R23, [R2+0x280] ;  /* 0x0002800002177984 */ /* 0x000fe20000000800 */
[----:B0-----:R-:W-:-:S03]  /*0a20*/  FFMA R13, R21, R8, R6 ;  /* 0x00000008150d7223 */ /* 0x001fc60000000006 */
[----:B------:R-:W0:Y:S04]  /*0a30*/  LDS R8, [R2+0x240] ;  /* 0x0002400002087984 */ /* 0x000e280000000800 */
[----:B------:R-:W1:Y:S01]  /*0a40*/  LDS.128 R4, [R32+0x60] ;  /* 0x0000600020047984 */ /* 0x000e620000000c00 */
[----:B0-----:R-:W-:Y:S01]  /*0a50*/  FFMA R12, R8, R9, R13 ;  /* 0x00000009080c7223 */ /* 0x001fe2000000000d */
[----:B-1----:R-:W-:-:S03]  /*0a60*/  FFMA R4, R21, R4, R14 ;  /* 0x0000000415047223 */ /* 0x002fc6000000000e */
[----:B------:R-:W-:Y:S02]  /*0a70*/  FFMA R10, R23, R10, R12 ;  /* 0x0000000a170a7223 */ /* 0x000fe4000000000c */
[----:B------:R-:W0:Y:S01]  /*0a80*/  LDS.128 R12, [R32+0xa0] ;  /* 0x0000a000200c7984 */ /* 0x000e220000000c00 */
[----:B------:R-:W-:-:S03]  /*0a90*/  FFMA R4, R8, R5, R4 ;  /* 0x0000000508047223 */ /* 0x000fc60000000004 */
[----:B------:R-:W1:Y:S01]  /*0aa0*/  LDS R5, [R2+0x2c0] ;  /* 0x0002c00002057984 */ /* 0x000e620000000800 */
[----:B0-----:R-:W-:-:S03]  /*0ab0*/  FFMA R12, R21, R12, R16 ;  /* 0x0000000c150c7223 */ /* 0x001fc60000000010 */
[----:B------:R-:W0:Y:S01]  /*0ac0*/  LDS.128 R16, [R32+0xe0] ;  /* 0x0000e00020107984 */ /* 0x000e220000000c00 */
[----:B------:R-:W-:Y:S01]  /*0ad0*/  FFMA R13, R8, R13, R12 ;  /* 0x0000000d080d7223 */ /* 0x000fe2000000000c */
[----:B------:R-:W-:-:S03]  /*0ae0*/  FFMA R6, R23, R6, R4 ;  /* 0x0000000617067223 */ /* 0x000fc60000000004 */
[----:B------:R-:W-:Y:S01]  /*0af0*/  FFMA R14, R23, R14, R13 ;  /* 0x0000000e170e7223 */ /* 0x000fe2000000000d */
[----:B-1----:R-:W-:-:S03]  /*0b00*/  FFMA R10, R5, R11, R10 ;  /* 0x0000000b050a7223 */ /* 0x002fc6000000000a */
[----:B------:R-:W-:Y:S01]  /*0b10*/  FFMA R14, R5, R15, R14 ;  /* 0x0000000f050e7223 */ /* 0x000fe2000000000e */
[----:B0-----:R-:W-:-:S04]  /*0b20*/  FFMA R21, R21, R16, R20 ;  /* 0x0000001015157223 */ /* 0x001fc80000000014 */
[----:B------:R-:W-:Y:S02]  /*0b30*/  FFMA R8, R8, R17, R21 ;  /* 0x0000001108087223 */ /* 0x000fe40000000015 */
[----:B------:R-:W-:Y:S02]  /*0b40*/  LDS R17, [R2+0x300] ;  /* 0x0003000002117984 */ /* 0x000fe40000000800 */
[----:B------:R-:W-:Y:S02]  /*0b50*/  FFMA R16, R23, R18, R8 ;  /* 0x0000001217107223 */ /* 0x000fe40000000008 */
[----:B------:R-:W0:Y:S04]  /*0b60*/  LDS.128 R20, [R32+0x30] ;  /* 0x0000300020147984 */ /* 0x000e280000000c00 */
[----:B------:R-:W1:Y:S01]  /*0b70*/  LDS R18, [R2+0x340] ;  /* 0x0003400002127984 */ /* 0x000e620000000800 */
[C---:B------:R-:W-:Y:S01]  /*0b80*/  FFMA R8, R5.reuse, R7, R6 ;  /* 0x0000000705087223 */ /* 0x040fe20000000006 */
[----:B------:R-:W-:-:S02]  /*0b90*/  FFMA R16, R5, R19, R16 ;  /* 0x0000001305107223 */ /* 0x000fc40000000010 */
[----:B------:R-:W2:Y:S04]  /*0ba0*/  LDS.128 R4, [R32+0x70] ;  /* 0x0000700020047984 */ /* 0x000ea80000000c00 */
[----:B------:R-:W3:Y:S01]  /*0bb0*/  LDS R19, [R2+0x380] ;  /* 0x0003800002137984 */ /* 0x000ee20000000800 */
[----:B0-----:R-:W-:-:S04]  /*0bc0*/  FFMA R9, R17, R20, R10 ;  /* 0x0000001411097223 */ /* 0x001fc8000000000a */
[----:B-1----:R-:W-:Y:S01]  /*0bd0*/  FFMA R10, R18, R21, R9 ;  /* 0x00000015120a7223 */ /* 0x002fe20000000009 */
[----:B--2---:R-:W-:-:S03]  /*0be0*/  FFMA R4, R17, R4, R8 ;  /* 0x0000000411047223 */ /* 0x004fc60000000008 */
[----:B---3--:R-:W-:Y:S02]  /*0bf0*/  FFMA R22, R19, R22, R10 ;  /* 0x0000001613167223 */ /* 0x008fe4000000000a */
[----:B------:R-:W0:Y:S01]  /*0c00*/  LDS.128 R8, [R32+0xb0] ;  /* 0x0000b00020087984 */ /* 0x000e220000000c00 */
[----:B------:R-:W-:-:S04]  /*0c10*/  FFMA R4, R18, R5, R4 ;  /* 0x0000000512047223 */ /* 0x000fc80000000004 */
[----:B------:R-:W-:Y:S02]  /*0c20*/  FFMA R6, R19, R6, R4 ;  /* 0x0000000613067223 */ /* 0x000fe40000000004 */
[----:B------:R-:W1:Y:S01]  /*0c30*/  LDS R4, [R2+0x3c0] ;  /* 0x0003c00002047984 */ /* 0x000e620000000800 */
[----:B0-----:R-:W-:-:S03]  /*0c40*/  FFMA R5, R17, R8, R14 ;  /* 0x0000000811057223 */ /* 0x001fc6000000000e */
[----:B------:R-:W0:Y:S01]  /*0c50*/  LDS.128 R12, [R32+0xf0] ;  /* 0x0000f000200c7984 */ /* 0x000e220000000c00 */
[----:B------:R-:W-:Y:S02]  /*0c60*/  UIADD3 UR12, UPT, UPT, UR18, 0xf, URZ ;  /* 0x0000000f120c7890 */ /* 0x000fe4000fffe0ff */
[----:B------:R-:W-:Y:S02]  /*0c70*/  UIADD3 UR13, UP0, UPT, UR8, 0x40, URZ ;  /* 0x00000040080d7890 */ /* 0x000fe4000ff1e0ff */
[----:B------:R-:W-:Y:S02]  /*0c80*/  UIADD3 UR4, UPT, UPT, UR4, 0x1, URZ ;  /* 0x0000000104047890 */ /* 0x000fe4000fffe0ff */
[----:B------:R-:W-:Y:S02]  /*0c90*/  USHF.R.U32.HI UR12, URZ, 0x4, UR12 ;  /* 0x00000004ff0c7899 */ /* 0x000fe4000801160c */
[----:B------:R-:W-:Y:S02]  /*0ca0*/  UIADD3.X UR9, UPT, UPT, URZ, UR9, URZ, UP0, !UPT ;  /* 0x00000009ff097290 */ /* 0x000fe400087fe4ff */
[----:B------:R-:W-:Y:S01]  /*0cb0*/  UISETP.NE.AND UP0, UPT, UR4, UR12, UPT ;  /* 0x0000000c0400728c */ /* 0x000fe2000bf05270 */
[----:B------:R-:W-:Y:S01]  /*0cc0*/  FFMA R8, R18, R9, R5 ;  /* 0x0000000912087223 */ /* 0x000fe20000000005 */
[----:B------:R-:W-:-:S03]  /*0cd0*/  USHF.L.U32 UR11, UR17, 0x4, URZ ;  /* 0x00000004110b7899 */ /* 0x000fc600080006ff */
[----:B------:R-:W-:Y:S01]  /*0ce0*/  FFMA R8, R19, R10, R8 ;  /* 0x0000000a13087223 */ /* 0x000fe20000000008 */
[----:B-1----:R-:W-:-:S03]  /*0cf0*/  FFMA R22, R4, R23, R22 ;  /* 0x0000001704167223 */ /* 0x002fc60000000016 */
[----:B------:R-:W-:Y:S01]  /*0d00*/  FFMA R20, R4, R11, R8 ;  /* 0x0000000b04147223 */ /* 0x000fe20000000008 */
[----:B------:R-:W-:Y:S01]  /*0d10*/  UIMAD.WIDE UR6, UR11, 0x4, UR6 ;  /* 0x000000040b0678a5 */ /* 0x000fe2000f8e0206 */
[----:B0-----:R-:W-:-:S04]  /*0d20*/  FFMA R17, R17, R12, R16 ;  /* 0x0000000c11117223 */ /* 0x001fc80000000010 */
[----:B------:R-:W-:Y:S01]  /*0d30*/  FFMA R13, R18, R13, R17 ;  /* 0x0000000d120d7223 */ /* 0x000fe20000000011 */
[----:B------:R-:W-:-:S03]  /*0d40*/  FFMA R17, R4, R7, R6 ;  /* 0x0000000704117223 */ /* 0x000fc60000000006 */
[----:B------:R-:W-:-:S04]  /*0d50*/  FFMA R14, R19, R14, R13 ;  /* 0x0000000e130e7223 */ /* 0x000fc8000000000d */
[----:B------:R-:W-:Y:S01]  /*0d60*/  FFMA R6, R4, R15, R14 ;  /* 0x0000000f04067223 */ /* 0x000fe2000000000e */
[----:B------:R-:W-:Y:S06]  /*0d70*/  BAR.SYNC.DEFER_BLOCKING 0x0 ;  /* 0x0000000000007b1d */ /* 0x000fec0000010000 */
[----:B------:R-:W-:Y:S05]  /*0d80*/  BRA.U UP0, `(.L_x_1) ;  /* 0xfffffff5004c7547 */ /* 0x000fea000b83ffff */
.L_x_0:
[----:B------:R-:W0:Y:S01]  /*0d90*/  LDCU.64 UR4, c[0x0][0x398] ;  /* 0x00007300ff0477ac */ /* 0x000e220008000a00 */
[C---:B------:R-:W-:Y:S02]  /*0da0*/  IADD3 R11, PT, PT, R31.reuse, 0x1, RZ ;  /* 0x000000011f0b7810 */ /* 0x040fe40007ffe0ff */
[C---:B------:R-:W-:Y:S02]  /*0db0*/  IADD3 R13, PT, PT, R31.reuse, 0x2, RZ ;  /* 0x000000021f0d7810 */ /* 0x040fe40007ffe0ff */
[C---:B0-----:R-:W-:Y:S02]  /*0dc0*/  ISETP.GE.AND P0, PT, R30.reuse, UR5, PT ;  /* 0x000000051e007c0c */ /* 0x041fe4000bf06270 */
[----:B------:R-:W-:Y:S02]  /*0dd0*/  ISETP.GE.AND P1, PT, R30, UR5, PT ;  /* 0x000000051e007c0c */ /* 0x000fe4000bf26270 */
[----:B------:R-:W-:Y:S02]  /*0de0*/  ISETP.LT.AND P0, PT, R31, UR4, !P0 ;  /* 0x000000041f007c0c */ /* 0x000fe4000c701270 */
[----:B------:R-:W-:-:S02]  /*0df0*/  ISETP.GE.OR P2, PT, R11, UR4, P1 ;  /* 0x000000040b007c0c */ /* 0x000fc40008f46670 */
[----:B------:R-:W-:-:S09]  /*0e00*/  ISETP.GE.OR P3, PT, R13, UR4, P1 ;  /* 0x000000040d007c0c */ /* 0x000fd20008f66670 */
[----:B------:R-:W0:Y:S01]  /*0e10*/  @P0 LDC.64 R8, c[0x0][0x390] ;  /* 0x0000e400ff080b82 */ /* 0x000e220000000a00 */
[C-C-:B------:R-:W-:Y:S01]  /*0e20*/  @P0 IMAD R7, R31.reuse, UR5, R30.reuse ;  /* 0x000000051f070c24 */ /* 0x140fe2000f8e021e */
[----:B------:R-:W-:Y:S01]  /*0e30*/  IADD3 R31, PT, PT, R31, 0x3, RZ ;  /* 0x000000031f1f7810 */ /* 0x000fe20007ffe0ff */
[--C-:B------:R-:W-:Y:S02]  /*0e40*/  @!P2 IMAD R11, R11, UR5, R30.reuse ;  /* 0x000000050b0bac24 */ /* 0x100fe4000f8e021e */
[----:B------:R-:W-:Y:S01]  /*0e50*/  @!P3 IMAD R13, R13, UR5, R30 ;  /* 0x000000050d0dbc24 */ /* 0x000fe2000f8e021e */
[----:B------:R-:W-:Y:S02]  /*0e60*/  ISETP.GE.OR P1, PT, R31, UR4, P1 ;  /* 0x000000041f007c0c */ /* 0x000fe40008f26670 */
[----:B------:R-:W1:Y:S08]  /*0e70*/  @!P2 LDC.64 R4, c[0x0][0x390] ;  /* 0x0000e400ff04ab82 */ /* 0x000e700000000a00 */
[----:B------:R-:W2:Y:S01]  /*0e80*/  @!P3 LDC.64 R2, c[0x0][0x390] ;  /* 0x0000e400ff02bb82 */ /* 0x000ea20000000a00 */
[----:B0-----:R-:W-:-:S05]  /*0e90*/  @P0 IMAD.WIDE.U32 R8, R7, 0x4, R8 ;  /* 0x0000000407080825 */ /* 0x001fca00078e0008 */
[----:B------:R0:W-:Y:S01]  /*0ea0*/  @P0 STG.E desc[UR14][R8.64], R22 ;  /* 0x0000001608000986 */ /* 0x0001e2000c10190e */
[----:B-1----:R-:W-:-:S05]  /*0eb0*/  @!P2 IMAD.WIDE.U32 R4, R11, 0x4, R4 ;  /* 0x000000040b04a825 */ /* 0x002fca00078e0004 */
[----:B------:R0:W-:Y:S01]  /*0ec0*/  @!P2 STG.E desc[UR14][R4.64], R17 ;  /* 0x000000110400a986 */ /* 0x0001e2000c10190e */
[----:B--2---:R-:W-:-:S05]  /*0ed0*/  @!P3 IMAD.WIDE.U32 R2, R13, 0x4, R2 ;  /* 0x000000040d02b825 */ /* 0x004fca00078e0002 */
[----:B------:R0:W-:Y:S01]  /*0ee0*/  @!P3 STG.E desc[UR14][R2.64], R20 ;  /* 0x000000140200b986 */ /* 0x0001e2000c10190e */
[----:B------:R-:W-:Y:S05]  /*0ef0*/  @P1 EXIT ;  /* 0x000000000000194d */ /* 0x000fea0003800000 */
[----:B0-----:R-:W0:Y:S01]  /*0f00*/  LDC.64 R2, c[0x0][0x390] ;  /* 0x0000e400ff027b82 */ /* 0x001e220000000a00 */
[----:B------:R-:W-:-:S04]  /*0f10*/  IMAD R5, R31, UR5, R30 ;  /* 0x000000051f057c24 */ /* 0x000fc8000f8e021e */
[----:B0-----:R-:W-:-:S05]  /*0f20*/  IMAD.WIDE.U32 R2, R5, 0x4, R2 ;  /* 0x0000000405027825 */ /* 0x001fca00078e0002 */
[----:B------:R-:W-:Y:S01]  /*0f30*/  STG.E desc[UR14][R2.64], R6 ;  /* 0x0000000602007986 */ /* 0x000fe2000c10190e */
[----:B------:R-:W-:Y:S05]  /*0f40*/  EXIT ;  /* 0x000000000000794d */ /* 0x000fea0003800000 */
.L_x_2:
[----:B------:R-:W-:-:S00]  /*0f50*/  BRA `(.L_x_2) ;  /* 0xfffffffc00fc7947 */ /* 0x000fc0000383ffff */
[----:B------:R-:W-:-:S00]  /*0f60*/  NOP ;  /* 0x0000000000007918 */ /* 0x000fc00000000000 */
        /* <DEDUP_REMOVED lines=9> */
.L_x_3:


//--------------------- .nv.shared._Z4gemmILi4EEvPfS0_S0_iii --------------------------
	.section	.nv.shared._Z4gemmILi4EEvPfS0_S0_iii,"aw",@nobits
	.sectionflags	@""
	.align	4
.nv.shared._Z4gemmILi4EEvPfS0_S0_iii:
	.zero		3072


//--------------------- .nv.shared.reserved.0     --------------------------
	.section	.nv.shared.reserved.0,"aw",@nobits
	.weak		__nv_reservedSMEM_offset_0_alias
	.size		__nv_reservedSMEM_offset_0_alias, 0, 64
	.other		__nv_reservedSMEM_offset_0_alias,@"STO_CUDA_RESERVED_SHARED STV_DEFAULT"
__nv_reservedSMEM_offset_0_alias:
	.zero		0
	.zero		64


//--------------------- .nv.constant0._Z4gemmILi4EEvPfS0_S0_iii --------------------------
	.section	.nv.constant0._Z4gemmILi4EEvPfS0_S0_iii,"a",@progbits
	.sectionflags	@""
	.align	4
.nv.constant0._Z4gemmILi4EEvPfS0_S0_iii:
	.zero		932


//--------------------- SYMBOLS --------------------------

	.type		.nv.reservedSmem.offset0,@object
	.size		.nv.reservedSmem.offset0,0x4
	.type		.nv.reservedSmem.cap,@object
	.size		.nv.reservedSmem.cap,0x4
